//
// Generated by NVIDIA NVVM Compiler
//
// Compiler Build ID: CL-36424714
// Cuda compilation tools, release 13.0, V13.0.88
// Based on NVVM 20.0.0
//

.version 9.0
.target sm_100
.address_size 64

	// .globl	_Z6MatAddiPfS_S_

.visible .entry _Z6MatAddiPfS_S_(
	.param .u32 _Z6MatAddiPfS_S__param_0,
	.param .u64 .ptr .align 1 _Z6MatAddiPfS_S__param_1,
	.param .u64 .ptr .align 1 _Z6MatAddiPfS_S__param_2,
	.param .u64 .ptr .align 1 _Z6MatAddiPfS_S__param_3
)
{
	.reg .b32 	%r<5>;
	.reg .b32 	%f<4>;
	.reg .b64 	%rd<11>;

	ld.param.u32 	%r1, [_Z6MatAddiPfS_S__param_0];
	ld.param.u64 	%rd1, [_Z6MatAddiPfS_S__param_1];
	ld.param.u64 	%rd2, [_Z6MatAddiPfS_S__param_2];
	ld.param.u64 	%rd3, [_Z6MatAddiPfS_S__param_3];
	cvta.to.global.u64 	%rd4, %rd3;
	cvta.to.global.u64 	%rd5, %rd2;
	cvta.to.global.u64 	%rd6, %rd1;
	mov.u32 	%r2, %tid.x;
	mov.u32 	%r3, %tid.y;
	mad.lo.s32 	%r4, %r1, %r2, %r3;
	mul.wide.s32 	%rd7, %r4, 4;
	add.s64 	%rd8, %rd6, %rd7;
	ld.global.f32 	%f1, [%rd8];
	add.s64 	%rd9, %rd5, %rd7;
	ld.global.f32 	%f2, [%rd9];
	add.f32 	%f3, %f1, %f2;
	add.s64 	%rd10, %rd4, %rd7;
	st.global.f32 	[%rd10], %f3;
	ret;

}


// ===== COMPILED SASS (sm_100) =====

	.target	sm_100

	.elftype	@"ET_EXEC"


//--------------------- .note.nv.tkinfo           --------------------------
	.section	.note.nv.tkinfo,"",@"SHT_NOTE"
	.sectionflags	@"SHF_NOTE_NV_TKINFO"
	.tkinfo
        /*0018*/ 	.word	0x00000002
        /*0030*/ 	.string	""
        /*0030*/ 	.string	"ptxas"
        /*0030*/ 	.string	"Cuda compilation tools, release 13.0, V13.0.88"
        /*0030*/ 	.string	"Build cuda_13.0.r13.0/compiler.36424714_0"
        /*0030*/ 	.string	"-arch sm_100 -m 64 "



//--------------------- .note.nv.cuinfo           --------------------------
	.section	.note.nv.cuinfo,"",@"SHT_NOTE"
	.sectionflags	@"SHF_NOTE_NV_CUINFO"
        /*0018*/ 	.short	0x0002
        /*001a*/ 	.short	0x0064
        /*001c*/ 	.short	0x0082
	.zero		2


//--------------------- .nv.info                  --------------------------
	.section	.nv.info,"",@"SHT_CUDA_INFO"
	.align	4


	//----- nvinfo : EIATTR_REGCOUNT
	.align		4
        /*0000*/ 	.byte	0x04, 0x2f
        /*0002*/ 	.short	(.L_1 - .L_0)
	.align		4
.L_0:
        /*0004*/ 	.word	index@(_Z6MatAddiPfS_S_)
        /*0008*/ 	.word	0x0000000c


	//----- nvinfo : EIATTR_FRAME_SIZE
	.align		4
.L_1:
        /*000c*/ 	.byte	0x04, 0x11
        /*000e*/ 	.short	(.L_3 - .L_2)
	.align		4
.L_2:
        /*0010*/ 	.word	index@(_Z6MatAddiPfS_S_)
        /*0014*/ 	.word	0x00000000


	//----- nvinfo : EIATTR_MIN_STACK_SIZE
	.align		4
.L_3:
        /*0018*/ 	.byte	0x04, 0x12
        /*001a*/ 	.short	(.L_5 - .L_4)
	.align		4
.L_4:
        /*001c*/ 	.word	index@(_Z6MatAddiPfS_S_)
        /*0020*/ 	.word	0x00000000
.L_5:


//--------------------- .nv.compat                --------------------------
	.section	.nv.compat,"",@"SHT_CUDA_COMPAT_INFO"
	.align	4
        /*0000*/ 	.byte	0x02, 0x09, 0x00, 0x00, 0x02, 0x02, 0x01, 0x00, 0x02, 0x05, 0x05, 0x00, 0x03, 0x07, 0x01, 0x01
        /*0010*/ 	.byte	0x02, 0x03, 0x00, 0x00, 0x02, 0x06, 0x01, 0x00, 0x04, 0x0b, 0x08, 0x00, 0x09, 0x00, 0x00, 0x00
        /*0020*/ 	.byte	0x00, 0x00, 0x00, 0x00


//--------------------- .nv.info._Z6MatAddiPfS_S_ --------------------------
	.section	.nv.info._Z6MatAddiPfS_S_,"",@"SHT_CUDA_INFO"
	.sectionflags	@""
	.align	4


	//----- nvinfo : EIATTR_CUDA_API_VERSION
	.align		4
        /*0000*/ 	.byte	0x04, 0x37
        /*0002*/ 	.short	(.L_7 - .L_6)
.L_6:
        /*0004*/ 	.word	0x00000082


	//----- nvinfo : EIATTR_KPARAM_INFO
	.align		4
.L_7:
        /*0008*/ 	.byte	0x04, 0x17
        /*000a*/ 	.short	(.L_9 - .L_8)
.L_8:
        /*000c*/ 	.word	0x00000000
        /*0010*/ 	.short	0x0003
        /*0012*/ 	.short	0x0018
        /*0014*/ 	.byte	0x00, 0xf5, 0x21, 0x00


	//----- nvinfo : EIATTR_KPARAM_INFO
	.align		4
.L_9:
        /*0018*/ 	.byte	0x04, 0x17
        /*001a*/ 	.short	(.L_11 - .L_10)
.L_10:
        /*001c*/ 	.word	0x00000000
        /*0020*/ 	.short	0x0002
        /*0022*/ 	.short	0x0010
        /*0024*/ 	.byte	0x00, 0xf5, 0x21, 0x00


	//----- nvinfo : EIATTR_KPARAM_INFO
	.align		4
.L_11:
        /*0028*/ 	.byte	0x04, 0x17
        /*002a*/ 	.short	(.L_13 - .L_12)
.L_12:
        /*002c*/ 	.word	0x00000000
        /*0030*/ 	.short	0x0001
        /*0032*/ 	.short	0x0008
        /*0034*/ 	.byte	0x00, 0xf5, 0x21, 0x00


	//----- nvinfo : EIATTR_KPARAM_INFO
	.align		4
.L_13:
        /*0038*/ 	.byte	0x04, 0x17
        /*003a*/ 	.short	(.L_15 - .L_14)
.L_14:
        /*003c*/ 	.word	0x00000000
        /*0040*/ 	.short	0x0000
        /*0042*/ 	.short	0x0000
        /*0044*/ 	.byte	0x00, 0xf0, 0x11, 0x00


	//----- nvinfo : EIATTR_SPARSE_MMA_MASK
	.align		4
.L_15:
        /*0048*/ 	.byte	0x03, 0x50
        /*004a*/ 	.short	0x0000


	//----- nvinfo : EIATTR_MAXREG_COUNT
	.align		4
        /*004c*/ 	.byte	0x03, 0x1b
        /*004e*/ 	.short	0x00ff


	//----- nvinfo : EIATTR_MERCURY_ISA_VERSION
	.align		4
        /*0050*/ 	.byte	0x03, 0x5f
        /*0052*/ 	.short	0x0101


	//----- nvinfo : EIATTR_VRC_CTA_INIT_COUNT
	.align		4
        /*0054*/ 	.byte	0x02, 0x4a
	.zero		1
	.zero		1


	//----- nvinfo : EIATTR_EXIT_INSTR_OFFSETS
	.align		4
        /*0058*/ 	.byte	0x04, 0x1c
        /*005a*/ 	.short	(.L_17 - .L_16)


	//   ....[0]....
.L_16:
        /*005c*/ 	.word	0x00000100


	//----- nvinfo : EIATTR_CBANK_PARAM_SIZE
	.align		4
.L_17:
        /*0060*/ 	.byte	0x03, 0x19
        /*0062*/ 	.short	0x0020


	//----- nvinfo : EIATTR_PARAM_CBANK
	.align		4
        /*0064*/ 	.byte	0x04, 0x0a
        /*0066*/ 	.short	(.L_19 - .L_18)
	.align		4
.L_18:
        /*0068*/ 	.word	index@(.nv.constant0._Z6MatAddiPfS_S_)
        /*006c*/ 	.short	0x0380
        /*006e*/ 	.short	0x0020


	//----- nvinfo : EIATTR_SW_WAR
	.align		4
.L_19:
        /*0070*/ 	.byte	0x04, 0x36
        /*0072*/ 	.short	(.L_21 - .L_20)
.L_20:
        /*0074*/ 	.word	0x00000008
.L_21:


//--------------------- .nv.callgraph             --------------------------
	.section	.nv.callgraph,"",@"SHT_CUDA_CALLGRAPH"
	.align	4
	.sectionentsize	8
	.align		4
        /*0000*/ 	.word	0x00000000
	.align		4
        /*0004*/ 	.word	0xffffffff
	.align		4
        /*0008*/ 	.word	0x00000000
	.align		4
        /*000c*/ 	.word	0xfffffffe
	.align		4
        /*0010*/ 	.word	0x00000000
	.align		4
        /*0014*/ 	.word	0xfffffffd
	.align		4
        /*0018*/ 	.word	0x00000000
	.align		4
        /*001c*/ 	.word	0xfffffffc


//--------------------- .text._Z6MatAddiPfS_S_    --------------------------
	.section	.text._Z6MatAddiPfS_S_,"ax",@progbits
	.align	128
        .global         _Z6MatAddiPfS_S_
        .type           _Z6MatAddiPfS_S_,@function
        .size           _Z6MatAddiPfS_S_,(.L_x_1 - _Z6MatAddiPfS_S_)
        .other          _Z6MatAddiPfS_S_,@"STO_CUDA_ENTRY STV_DEFAULT"
_Z6MatAddiPfS_S_:
.text._Z6MatAddiPfS_S_:
[----:B------:R-:W-:Y:S01]  /*0000*/  LDC R1, c[0x0][0x37c] ;  /* 0x0000df00ff017b82 */ /* 0x000fe20000000800 */
[----:B------:R-:W0:Y:S07]  /*0010*/  S2R R9, SR_TID.X ;  /* 0x0000000000097919 */ /* 0x000e2e0000002100 */
[----:B------:R-:W1:Y:S01]  /*0020*/  LDC.64 R2, c[0x0][0x388] ;  /* 0x0000e200ff027b82 */ /* 0x000e620000000a00 */
[----:B------:R-:W0:Y:S01]  /*0030*/  LDCU UR6, c[0x0][0x380] ;  /* 0x00007000ff0677ac */ /* 0x000e220008000800 */
[----:B------:R-:W0:Y:S01]  /*0040*/  S2R R0, SR_TID.Y ;  /* 0x0000000000007919 */ /* 0x000e220000002200 */
[----:B------:R-:W2:Y:S05]  /*0050*/  LDCU.64 UR4, c[0x0][0x358] ;  /* 0x00006b00ff0477ac */ /* 0x000eaa0008000a00 */
[----:B------:R-:W3:Y:S08]  /*0060*/  LDC.64 R4, c[0x0][0x390] ;  /* 0x0000e400ff047b82 */ /* 0x000ef00000000a00 */
[----:B------:R-:W4:Y:S01]  /*0070*/  LDC.64 R6, c[0x0][0x398] ;  /* 0x0000e600ff067b82 */ /* 0x000f220000000a00 */
[----:B0-----:R-:W-:-:S04]  /*0080*/  IMAD R9, R9, UR6, R0 ;  /* 0x0000000609097c24 */ /* 0x001fc8000f8e0200 */
[----:B-1----:R-:W-:-:S04]  /*0090*/  IMAD.WIDE R2, R9, 0x4, R2 ;  /* 0x0000000409027825 */ /* 0x002fc800078e0202 */
[C---:B---3--:R-:W-:Y:S02]  /*00a0*/  IMAD.WIDE R4, R9.reuse, 0x4, R4 ;  /* 0x0000000409047825 */ /* 0x048fe400078e0204 */
[----:B--2---:R-:W2:Y:S04]  /*00b0*/  LDG.E R2, desc[UR4][R2.64] ;  /* 0x0000000402027981 */ /* 0x004ea8000c1e1900 */
[----:B------:R-:W2:Y:S01]  /*00c0*/  LDG.E R5, desc[UR4][R4.64] ;  /* 0x0000000404057981 */ /* 0x000ea2000c1e1900 */
[----:B----4-:R-:W-:-:S04]  /*00d0*/  IMAD.WIDE R6, R9, 0x4, R6 ;  /* 0x0000000409067825 */ /* 0x010fc800078e0206 */
[----:B--2---:R-:W-:-:S05]  /*00e0*/  FADD R9, R2, R5 ;  /* 0x0000000502097221 */ /* 0x004fca0000000000 */
[----:B------:R-:W-:Y:S01]  /*00f0*/  STG.E desc[UR4][R6.64], R9 ;  /* 0x0000000906007986 */ /* 0x000fe2000c101904 */
[----:B------:R-:W-:Y:S05]  /*0100*/  EXIT ;  /* 0x000000000000794d */ /* 0x000fea0003800000 */
.L_x_0:
[----:B------:R-:W-:-:S00]  /*0110*/  BRA `(.L_x_0) ;  /* 0xfffffffc00fc7947 */ /* 0x000fc0000383ffff */
[----:B------:R-:W-:-:S00]  /*0120*/  NOP ;  /* 0x0000000000007918 */ /* 0x000fc00000000000 */
        /* <DEDUP_REMOVED lines=13> */
.L_x_1:


//--------------------- .nv.shared.reserved.0     --------------------------
	.section	.nv.shared.reserved.0,"aw",@nobits
	.weak		__nv_reservedSMEM_offset_0_alias
	.size		__nv_reservedSMEM_offset_0_alias, 0, 64
	.other		__nv_reservedSMEM_offset_0_alias,@"STO_CUDA_RESERVED_SHARED STV_DEFAULT"
__nv_reservedSMEM_offset_0_alias:
	.zero		0
	.zero		64


//--------------------- .nv.constant0._Z6MatAddiPfS_S_ --------------------------
	.section	.nv.constant0._Z6MatAddiPfS_S_,"a",@progbits
	.sectionflags	@""
	.align	4
.nv.constant0._Z6MatAddiPfS_S_:
	.zero		928


//--------------------- SYMBOLS --------------------------

	.type		.nv.reservedSmem.offset0,@object
	.size		.nv.reservedSmem.offset0,0x4
